//
// Generated by NVIDIA NVVM Compiler
//
// Compiler Build ID: CL-36424714
// Cuda compilation tools, release 13.0, V13.0.88
// Based on NVVM 20.0.0
//

.version 9.0
.target sm_100
.address_size 64

	// .globl	_Z12saxpy_kernelfPKfPfj

.visible .entry _Z12saxpy_kernelfPKfPfj(
	.param .f32 _Z12saxpy_kernelfPKfPfj_param_0,
	.param .u64 .ptr .align 1 _Z12saxpy_kernelfPKfPfj_param_1,
	.param .u64 .ptr .align 1 _Z12saxpy_kernelfPKfPfj_param_2,
	.param .u32 _Z12saxpy_kernelfPKfPfj_param_3
)
{
	.reg .pred 	%p<2>;
	.reg .b32 	%r<6>;
	.reg .b32 	%f<5>;
	.reg .b64 	%rd<8>;

	ld.param.f32 	%f1, [_Z12saxpy_kernelfPKfPfj_param_0];
	ld.param.u64 	%rd1, [_Z12saxpy_kernelfPKfPfj_param_1];
	ld.param.u64 	%rd2, [_Z12saxpy_kernelfPKfPfj_param_2];
	ld.param.u32 	%r2, [_Z12saxpy_kernelfPKfPfj_param_3];
	mov.u32 	%r3, %ctaid.x;
	mov.u32 	%r4, %ntid.x;
	mov.u32 	%r5, %tid.x;
	mad.lo.s32 	%r1, %r3, %r4, %r5;
	setp.ge.u32 	%p1, %r1, %r2;
	@%p1 bra 	$L__BB0_2;
	cvta.to.global.u64 	%rd3, %rd1;
	cvta.to.global.u64 	%rd4, %rd2;
	mul.wide.u32 	%rd5, %r1, 4;
	add.s64 	%rd6, %rd3, %rd5;
	ld.global.nc.f32 	%f2, [%rd6];
	add.s64 	%rd7, %rd4, %rd5;
	ld.global.f32 	%f3, [%rd7];
	fma.rn.f32 	%f4, %f1, %f2, %f3;
	st.global.f32 	[%rd7], %f4;
$L__BB0_2:
	ret;

}


// ===== COMPILED SASS (sm_100) =====

	.target	sm_100

	.elftype	@"ET_EXEC"


//--------------------- .note.nv.tkinfo           --------------------------
	.section	.note.nv.tkinfo,"",@"SHT_NOTE"
	.sectionflags	@"SHF_NOTE_NV_TKINFO"
	.tkinfo
        /*0018*/ 	.word	0x00000002
        /*0030*/ 	.string	""
        /*0030*/ 	.string	"ptxas"
        /*0030*/ 	.string	"Cuda compilation tools, release 13.0, V13.0.88"
        /*0030*/ 	.string	"Build cuda_13.0.r13.0/compiler.36424714_0"
        /*0030*/ 	.string	"-arch sm_100 -m 64 "



//--------------------- .note.nv.cuinfo           --------------------------
	.section	.note.nv.cuinfo,"",@"SHT_NOTE"
	.sectionflags	@"SHF_NOTE_NV_CUINFO"
        /*0018*/ 	.short	0x0002
        /*001a*/ 	.short	0x0064
        /*001c*/ 	.short	0x0082
	.zero		2


//--------------------- .nv.info                  --------------------------
	.section	.nv.info,"",@"SHT_CUDA_INFO"
	.align	4


	//----- nvinfo : EIATTR_REGCOUNT
	.align		4
        /*0000*/ 	.byte	0x04, 0x2f
        /*0002*/ 	.short	(.L_1 - .L_0)
	.align		4
.L_0:
        /*0004*/ 	.word	index@(_Z12saxpy_kernelfPKfPfj)
        /*0008*/ 	.word	0x0000000a


	//----- nvinfo : EIATTR_FRAME_SIZE
	.align		4
.L_1:
        /*000c*/ 	.byte	0x04, 0x11
        /*000e*/ 	.short	(.L_3 - .L_2)
	.align		4
.L_2:
        /*0010*/ 	.word	index@(_Z12saxpy_kernelfPKfPfj)
        /*0014*/ 	.word	0x00000000


	//----- nvinfo : EIATTR_MIN_STACK_SIZE
	.align		4
.L_3:
        /*0018*/ 	.byte	0x04, 0x12
        /*001a*/ 	.short	(.L_5 - .L_4)
	.align		4
.L_4:
        /*001c*/ 	.word	index@(_Z12saxpy_kernelfPKfPfj)
        /*0020*/ 	.word	0x00000000
.L_5:


//--------------------- .nv.compat                --------------------------
	.section	.nv.compat,"",@"SHT_CUDA_COMPAT_INFO"
	.align	4
        /*0000*/ 	.byte	0x02, 0x09, 0x00, 0x00, 0x02, 0x02, 0x01, 0x00, 0x02, 0x05, 0x05, 0x00, 0x03, 0x07, 0x01, 0x01
        /*0010*/ 	.byte	0x02, 0x03, 0x00, 0x00, 0x02, 0x06, 0x01, 0x00, 0x04, 0x0b, 0x08, 0x00, 0x09, 0x00, 0x00, 0x00
        /*0020*/ 	.byte	0x00, 0x00, 0x00, 0x00


//--------------------- .nv.info._Z12saxpy_kernelfPKfPfj --------------------------
	.section	.nv.info._Z12saxpy_kernelfPKfPfj,"",@"SHT_CUDA_INFO"
	.sectionflags	@""
	.align	4


	//----- nvinfo : EIATTR_CUDA_API_VERSION
	.align		4
        /*0000*/ 	.byte	0x04, 0x37
        /*0002*/ 	.short	(.L_7 - .L_6)
.L_6:
        /*0004*/ 	.word	0x00000082


	//----- nvinfo : EIATTR_KPARAM_INFO
	.align		4
.L_7:
        /*0008*/ 	.byte	0x04, 0x17
        /*000a*/ 	.short	(.L_9 - .L_8)
.L_8:
        /*000c*/ 	.word	0x00000000
        /*0010*/ 	.short	0x0003
        /*0012*/ 	.short	0x0018
        /*0014*/ 	.byte	0x00, 0xf0, 0x11, 0x00


	//----- nvinfo : EIATTR_KPARAM_INFO
	.align		4
.L_9:
        /*0018*/ 	.byte	0x04, 0x17
        /*001a*/ 	.short	(.L_11 - .L_10)
.L_10:
        /*001c*/ 	.word	0x00000000
        /*0020*/ 	.short	0x0002
        /*0022*/ 	.short	0x0010
        /*0024*/ 	.byte	0x00, 0xf5, 0x21, 0x00


	//----- nvinfo : EIATTR_KPARAM_INFO
	.align		4
.L_11:
        /*0028*/ 	.byte	0x04, 0x17
        /*002a*/ 	.short	(.L_13 - .L_12)
.L_12:
        /*002c*/ 	.word	0x00000000
        /*0030*/ 	.short	0x0001
        /*0032*/ 	.short	0x0008
        /*0034*/ 	.byte	0x00, 0xf5, 0x21, 0x00


	//----- nvinfo : EIATTR_KPARAM_INFO
	.align		4
.L_13:
        /*0038*/ 	.byte	0x04, 0x17
        /*003a*/ 	.short	(.L_15 - .L_14)
.L_14:
        /*003c*/ 	.word	0x00000000
        /*0040*/ 	.short	0x0000
        /*0042*/ 	.short	0x0000
        /*0044*/ 	.byte	0x00, 0xf0, 0x11, 0x00


	//----- nvinfo : EIATTR_SPARSE_MMA_MASK
	.align		4
.L_15:
        /*0048*/ 	.byte	0x03, 0x50
        /*004a*/ 	.short	0x0000


	//----- nvinfo : EIATTR_MAXREG_COUNT
	.align		4
        /*004c*/ 	.byte	0x03, 0x1b
        /*004e*/ 	.short	0x00ff


	//----- nvinfo : EIATTR_MERCURY_ISA_VERSION
	.align		4
        /*0050*/ 	.byte	0x03, 0x5f
        /*0052*/ 	.short	0x0101


	//----- nvinfo : EIATTR_VRC_CTA_INIT_COUNT
	.align		4
        /*0054*/ 	.byte	0x02, 0x4a
	.zero		1
	.zero		1


	//----- nvinfo : EIATTR_EXIT_INSTR_OFFSETS
	.align		4
        /*0058*/ 	.byte	0x04, 0x1c
        /*005a*/ 	.short	(.L_17 - .L_16)


	//   ....[0]....
.L_16:
        /*005c*/ 	.word	0x00000070


	//   ....[1]....
        /*0060*/ 	.word	0x00000120


	//----- nvinfo : EIATTR_CBANK_PARAM_SIZE
	.align		4
.L_17:
        /*0064*/ 	.byte	0x03, 0x19
        /*0066*/ 	.short	0x001c


	//----- nvinfo : EIATTR_PARAM_CBANK
	.align		4
        /*0068*/ 	.byte	0x04, 0x0a
        /*006a*/ 	.short	(.L_19 - .L_18)
	.align		4
.L_18:
        /*006c*/ 	.word	index@(.nv.constant0._Z12saxpy_kernelfPKfPfj)
        /*0070*/ 	.short	0x0380
        /*0072*/ 	.short	0x001c


	//----- nvinfo : EIATTR_SW_WAR
	.align		4
.L_19:
        /*0074*/ 	.byte	0x04, 0x36
        /*0076*/ 	.short	(.L_21 - .L_20)
.L_20:
        /*0078*/ 	.word	0x00000008
.L_21:


//--------------------- .nv.callgraph             --------------------------
	.section	.nv.callgraph,"",@"SHT_CUDA_CALLGRAPH"
	.align	4
	.sectionentsize	8
	.align		4
        /*0000*/ 	.word	0x00000000
	.align		4
        /*0004*/ 	.word	0xffffffff
	.align		4
        /*0008*/ 	.word	0x00000000
	.align		4
        /*000c*/ 	.word	0xfffffffe
	.align		4
        /*0010*/ 	.word	0x00000000
	.align		4
        /*0014*/ 	.word	0xfffffffd
	.align		4
        /*0018*/ 	.word	0x00000000
	.align		4
        /*001c*/ 	.word	0xfffffffc


//--------------------- .text._Z12saxpy_kernelfPKfPfj --------------------------
	.section	.text._Z12saxpy_kernelfPKfPfj,"ax",@progbits
	.align	128
        .global         _Z12saxpy_kernelfPKfPfj
        .type           _Z12saxpy_kernelfPKfPfj,@function
        .size           _Z12saxpy_kernelfPKfPfj,(.L_x_1 - _Z12saxpy_kernelfPKfPfj)
        .other          _Z12saxpy_kernelfPKfPfj,@"STO_CUDA_ENTRY STV_DEFAULT"
_Z12saxpy_kernelfPKfPfj:
.text._Z12saxpy_kernelfPKfPfj:
[----:B------:R-:W-:Y:S01]  /*0000*/  LDC R1, c[0x0][0x37c] ;  /* 0x0000df00ff017b82 */ /* 0x000fe20000000800 */
[----:B------:R-:W0:Y:S07]  /*0010*/  S2R R0, SR_TID.X ;  /* 0x0000000000007919 */ /* 0x000e2e0000002100 */
[----:B------:R-:W0:Y:S01]  /*0020*/  S2UR UR4, SR_CTAID.X ;  /* 0x00000000000479c3 */ /* 0x000e220000002500 */
[----:B------:R-:W1:Y:S07]  /*0030*/  LDCU UR5, c[0x0][0x398] ;  /* 0x00007300ff0577ac */ /* 0x000e6e0008000800 */
[----:B------:R-:W0:Y:S02]  /*0040*/  LDC R7, c[0x0][0x360] ;  /* 0x0000d800ff077b82 */ /* 0x000e240000000800 */
[----:B0-----:R-:W-:-:S05]  /*0050*/  IMAD R7, R7, UR4, R0 ;  /* 0x0000000407077c24 */ /* 0x001fca000f8e0200 */
[----:B-1----:R-:W-:-:S13]  /*0060*/  ISETP.GE.U32.AND P0, PT, R7, UR5, PT ;  /* 0x0000000507007c0c */ /* 0x002fda000bf06070 */
[----:B------:R-:W-:Y:S05]  /*0070*/  @P0 EXIT ;  /* 0x000000000000094d */ /* 0x000fea0003800000 */
[----:B------:R-:W0:Y:S01]  /*0080*/  LDC.64 R2, c[0x0][0x388] ;  /* 0x0000e200ff027b82 */ /* 0x000e220000000a00 */
[----:B------:R-:W1:Y:S01]  /*0090*/  LDCU.64 UR4, c[0x0][0x358] ;  /* 0x00006b00ff0477ac */ /* 0x000e620008000a00 */
[----:B------:R-:W2:Y:S06]  /*00a0*/  LDCU UR6, c[0x0][0x380] ;  /* 0x00007000ff0677ac */ /* 0x000eac0008000800 */
[----:B------:R-:W3:Y:S01]  /*00b0*/  LDC.64 R4, c[0x0][0x390] ;  /* 0x0000e400ff047b82 */ /* 0x000ee20000000a00 */
[----:B0-----:R-:W-:-:S06]  /*00c0*/  IMAD.WIDE.U32 R2, R7, 0x4, R2 ;  /* 0x0000000407027825 */ /* 0x001fcc00078e0002 */
[----:B-1----:R-:W2:Y:S01]  /*00d0*/  LDG.E.CONSTANT R2, desc[UR4][R2.64] ;  /* 0x0000000402027981 */ /* 0x002ea2000c1e9900 */
[----:B---3--:R-:W-:-:S05]  /*00e0*/  IMAD.WIDE.U32 R4, R7, 0x4, R4 ;  /* 0x0000000407047825 */ /* 0x008fca00078e0004 */
[----:B------:R-:W2:Y:S02]  /*00f0*/  LDG.E R7, desc[UR4][R4.64] ;  /* 0x0000000404077981 */ /* 0x000ea4000c1e1900 */
[----:B--2---:R-:W-:-:S05]  /*0100*/  FFMA R7, R2, UR6, R7 ;  /* 0x0000000602077c23 */ /* 0x004fca0008000007 */
[----:B------:R-:W-:Y:S01]  /*0110*/  STG.E desc[UR4][R4.64], R7 ;  /* 0x0000000704007986 */ /* 0x000fe2000c101904 */
[----:B------:R-:W-:Y:S05]  /*0120*/  EXIT ;  /* 0x000000000000794d */ /* 0x000fea0003800000 */
.L_x_0:
[----:B------:R-:W-:-:S00]  /*0130*/  BRA `(.L_x_0) ;  /* 0xfffffffc00fc7947 */ /* 0x000fc0000383ffff */
[----:B------:R-:W-:-:S00]  /*0140*/  NOP ;  /* 0x0000000000007918 */ /* 0x000fc00000000000 */
        /* <DEDUP_REMOVED lines=11> */
.L_x_1:


//--------------------- .nv.shared.reserved.0     --------------------------
	.section	.nv.shared.reserved.0,"aw",@nobits
	.weak		__nv_reservedSMEM_offset_0_alias
	.size		__nv_reservedSMEM_offset_0_alias, 0, 64
	.other		__nv_reservedSMEM_offset_0_alias,@"STO_CUDA_RESERVED_SHARED STV_DEFAULT"
__nv_reservedSMEM_offset_0_alias:
	.zero		0
	.zero		64


//--------------------- .nv.constant0._Z12saxpy_kernelfPKfPfj --------------------------
	.section	.nv.constant0._Z12saxpy_kernelfPKfPfj,"a",@progbits
	.sectionflags	@""
	.align	4
.nv.constant0._Z12saxpy_kernelfPKfPfj:
	.zero		924


//--------------------- SYMBOLS --------------------------

	.type		.nv.reservedSmem.offset0,@object
	.size		.nv.reservedSmem.offset0,0x4
